	.headerflags	@"EF_CUDA_TEXMODE_UNIFIED EF_CUDA_64BIT_ADDRESS EF_CUDA_ACCELERATORS EF_CUDA_SM90 EF_CUDA_VIRTUAL_SM(EF_CUDA_SM90)"
	.elftype	@"ET_EXEC"


//--------------------- .nv.info                  --------------------------
	.section	.nv.info,"",@"SHT_CUDA_INFO"
	.align	4


	//----- nvinfo : EIATTR_REGCOUNT
	.align		4
        /*0000*/ 	.byte	0x04, 0x2f
        /*0002*/ 	.short	(.L_1 - .L_0)
	.align		4
.L_0:
        /*0004*/ 	.word	index@(triton_poi_fused__to_copy_add_arange_clamp_mul_sub_39)
        /*0008*/ 	.word	0x0000000a


	//----- nvinfo : EIATTR_MIN_STACK_SIZE
	.align		4
.L_1:
        /*000c*/ 	.byte	0x04, 0x12
        /*000e*/ 	.short	(.L_3 - .L_2)
	.align		4
.L_2:
        /*0010*/ 	.word	index@(triton_poi_fused__to_copy_add_arange_clamp_mul_sub_39)
        /*0014*/ 	.word	0x00000000


	//----- nvinfo : EIATTR_FRAME_SIZE
	.align		4
.L_3:
        /*0018*/ 	.byte	0x04, 0x11
        /*001a*/ 	.short	(.L_5 - .L_4)
	.align		4
.L_4:
        /*001c*/ 	.word	index@(triton_poi_fused__to_copy_add_arange_clamp_mul_sub_39)
        /*0020*/ 	.word	0x00000000


	//----- nvinfo : EIATTR_MIN_STACK_SIZE
	.align		4
.L_5:
        /*0024*/ 	.byte	0x04, 0x12
        /*0026*/ 	.short	(.L_7 - .L_6)
	.align		4
.L_6:
        /*0028*/ 	.word	index@(triton_poi_fused__to_copy_add_arange_clamp_mul_sub_39)
        /*002c*/ 	.word	0x00000000
.L_7:


//--------------------- .nv.info.triton_poi_fused__to_copy_add_arange_clamp_mul_sub_39 --------------------------
	.section	.nv.info.triton_poi_fused__to_copy_add_arange_clamp_mul_sub_39,"",@"SHT_CUDA_INFO"
	.sectionflags	@""
	.align	4


	//----- nvinfo : EIATTR_CUDA_API_VERSION
	.align		4
        /*0000*/ 	.byte	0x04, 0x37
        /*0002*/ 	.short	(.L_9 - .L_8)
.L_8:
        /*0004*/ 	.word	0x0000007c


	//----- nvinfo : EIATTR_KPARAM_INFO
	.align		4
.L_9:
        /*0008*/ 	.byte	0x04, 0x17
        /*000a*/ 	.short	(.L_11 - .L_10)
.L_10:
        /*000c*/ 	.word	0x00000000
        /*0010*/ 	.short	0x0001
        /*0012*/ 	.short	0x0008
        /*0014*/ 	.byte	0x00, 0xf0, 0x11, 0x00


	//----- nvinfo : EIATTR_KPARAM_INFO
	.align		4
.L_11:
        /*0018*/ 	.byte	0x04, 0x17
        /*001a*/ 	.short	(.L_13 - .L_12)
.L_12:
        /*001c*/ 	.word	0x00000000
        /*0020*/ 	.short	0x0000
        /*0022*/ 	.short	0x0000
        /*0024*/ 	.byte	0x00, 0xf4, 0x21, 0x00


	//----- nvinfo : EIATTR_SPARSE_MMA_MASK
	.align		4
.L_13:
        /*0028*/ 	.byte	0x03, 0x50
        /*002a*/ 	.short	0x0000


	//----- nvinfo : EIATTR_MAXREG_COUNT
	.align		4
        /*002c*/ 	.byte	0x03, 0x1b
        /*002e*/ 	.short	0x00ff


	//----- nvinfo : EIATTR_EXIT_INSTR_OFFSETS
	.align		4
        /*0030*/ 	.byte	0x04, 0x1c
        /*0032*/ 	.short	(.L_15 - .L_14)


	//   ....[0]....
.L_14:
        /*0034*/ 	.word	0x00000110


	//   ....[1]....
        /*0038*/ 	.word	0x00000140


	//----- nvinfo : EIATTR_REQNTID
	.align		4
.L_15:
        /*003c*/ 	.byte	0x04, 0x10
        /*003e*/ 	.short	(.L_17 - .L_16)
.L_16:
        /*0040*/ 	.word	0x00000020
        /*0044*/ 	.word	0x00000001
        /*0048*/ 	.word	0x00000001


	//----- nvinfo : EIATTR_CBANK_PARAM_SIZE
	.align		4
.L_17:
        /*004c*/ 	.byte	0x03, 0x19
        /*004e*/ 	.short	0x000c


	//----- nvinfo : EIATTR_PARAM_CBANK
	.align		4
        /*0050*/ 	.byte	0x04, 0x0a
        /*0052*/ 	.short	(.L_19 - .L_18)
	.align		4
.L_18:
        /*0054*/ 	.word	index@(.nv.constant0.triton_poi_fused__to_copy_add_arange_clamp_mul_sub_39)
        /*0058*/ 	.short	0x0210
        /*005a*/ 	.short	0x000c


	//----- nvinfo : EIATTR_SW_WAR
	.align		4
.L_19:
        /*005c*/ 	.byte	0x04, 0x36
        /*005e*/ 	.short	(.L_21 - .L_20)
.L_20:
        /*0060*/ 	.word	0x00000008
.L_21:


//--------------------- .nv.callgraph             --------------------------
	.section	.nv.callgraph,"",@"SHT_CUDA_CALLGRAPH"
	.align	4
	.sectionentsize	8
	.align		4
        /*0000*/ 	.word	0x00000000
	.align		4
        /*0004*/ 	.word	0xffffffff
	.align		4
        /*0008*/ 	.word	0x00000000
	.align		4
        /*000c*/ 	.word	0xfffffffe
	.align		4
        /*0010*/ 	.word	0x00000000
	.align		4
        /*0014*/ 	.word	0xfffffffd
	.align		4
        /*0018*/ 	.word	0x00000000
	.align		4
        /*001c*/ 	.word	0xfffffffc


//--------------------- .text.triton_poi_fused__to_copy_add_arange_clamp_mul_sub_39 --------------------------
	.section	.text.triton_poi_fused__to_copy_add_arange_clamp_mul_sub_39,"ax",@progbits
	.align	128
        .global         triton_poi_fused__to_copy_add_arange_clamp_mul_sub_39
        .type           triton_poi_fused__to_copy_add_arange_clamp_mul_sub_39,@function
        .size           triton_poi_fused__to_copy_add_arange_clamp_mul_sub_39,(.L_x_1 - triton_poi_fused__to_copy_add_arange_clamp_mul_sub_39)
        .other          triton_poi_fused__to_copy_add_arange_clamp_mul_sub_39,@"STO_CUDA_ENTRY STV_DEFAULT"
triton_poi_fused__to_copy_add_arange_clamp_mul_sub_39:
.text.triton_poi_fused__to_copy_add_arange_clamp_mul_sub_39:
[----:B------:R-:W0:Y:S02]  /*0000*/  LDC R1, c[0x0][0x28] ;  /* 0x00000a00ff017b82 */ /* 0x000e240000000800 */
[----:B------:R-:W1:Y:S01]  /*0010*/  S2R R6, SR_TID.X ;  /* 0x0000000000067919 */ /* 0x000e620000002100 */
[----:B------:R-:W-:Y:S01]  /*0020*/  IMAD.MOV.U32 R3, RZ, RZ, 0x3e800000 ;  /* 0x3e800000ff037424 */ /* 0x000fe200078e00ff */
[----:B------:R-:W2:Y:S01]  /*0030*/  S2R R5, SR_CTAID.X ;  /* 0x0000000000057919 */ /* 0x000ea20000002500 */
[C---:B-1----:R-:W-:Y:S02]  /*0040*/  LOP3.LUT R0, R6.reuse, 0xf, RZ, 0xc0, !PT ;  /* 0x0000000f06007812 */ /* 0x042fe400078ec0ff */
[----:B------:R-:W-:-:S03]  /*0050*/  LOP3.LUT P0, RZ, R6, 0x10, RZ, 0xc0, !PT ;  /* 0x0000001006ff7812 */ /* 0x000fc6000780c0ff */
[----:B--2---:R-:W-:-:S05]  /*0060*/  IMAD R5, R5, 0x10, R0 ;  /* 0x0000001005057824 */ /* 0x004fca00078e0200 */
[----:B------:R-:W-:Y:S02]  /*0070*/  I2FP.F32.S32 R0, R5 ;  /* 0x0000000500007245 */ /* 0x000fe40000201400 */
[----:B------:R-:W-:-:S03]  /*0080*/  ISETP.LT.AND P0, PT, R5, 0x10, !P0 ;  /* 0x000000100500780c */ /* 0x000fc60004701270 */
[----:B------:R-:W-:-:S04]  /*0090*/  FADD R0, R0, 0.5 ;  /* 0x3f00000000007421 */ /* 0x000fc80000000000 */
[----:B------:R-:W-:Y:S02]  /*00a0*/  FFMA R0, R0, R3, -0.5 ;  /* 0xbf00000000007423 */ /* 0x000fe40000000003 */
[----:B------:R-:W1:Y:S03]  /*00b0*/  LDC.64 R2, c[0x0][0x210] ;  /* 0x00008400ff027b82 */ /* 0x000e660000000a00 */
[----:B------:R-:W-:-:S04]  /*00c0*/  FMNMX R0, RZ, R0, !PT ;  /* 0x00000000ff007209 */ /* 0x000fc80007800000 */
[----:B------:R-:W2:Y:S02]  /*00d0*/  F2I.TRUNC.NTZ R4, R0 ;  /* 0x0000000000047305 */ /* 0x000ea4000020f100 */
[----:B--2---:R-:W-:Y:S01]  /*00e0*/  I2FP.F32.S32 R7, R4 ;  /* 0x0000000400077245 */ /* 0x004fe20000201400 */
[----:B-1----:R-:W-:-:S04]  /*00f0*/  IMAD.WIDE R2, R5, 0x4, R2 ;  /* 0x0000000405027825 */ /* 0x002fc800078e0202 */
[----:B------:R-:W-:Y:S01]  /*0100*/  FADD.SAT R7, R0, -R7 ;  /* 0x8000000700077221 */ /* 0x000fe20000002000 */
[----:B------:R-:W-:Y:S06]  /*0110*/  @!P0 EXIT ;  /* 0x000000000000894d */ /* 0x000fec0003800000 */
[----:B------:R-:W-:Y:S02]  /*0120*/  ULDC.64 UR4, c[0x0][0x208] ;  /* 0x0000820000047ab9 */ /* 0x000fe40000000a00 */
[----:B------:R-:W-:Y:S01]  /*0130*/  STG.E desc[UR4][R2.64], R7 ;  /* 0x0000000702007986 */ /* 0x000fe2000c101904 */
[----:B------:R-:W-:Y:S05]  /*0140*/  EXIT ;  /* 0x000000000000794d */ /* 0x000fea0003800000 */
.L_x_0:
[----:B------:R-:W-:-:S00]  /*0150*/  BRA `(.L_x_0) ;  /* 0xfffffffc00fc7947 */ /* 0x000fc0000383ffff */
[----:B------:R-:W-:-:S00]  /*0160*/  NOP ;  /* 0x0000000000007918 */ /* 0x000fc00000000000 */
        /* <DEDUP_REMOVED lines=9> */
.L_x_1:


//--------------------- .nv.constant0.triton_poi_fused__to_copy_add_arange_clamp_mul_sub_39 --------------------------
	.section	.nv.constant0.triton_poi_fused__to_copy_add_arange_clamp_mul_sub_39,"a",@progbits
	.sectionflags	@""
	.align	4
.nv.constant0.triton_poi_fused__to_copy_add_arange_clamp_mul_sub_39:
	.zero		540
